	.headerflags	@"EF_CUDA_TEXMODE_UNIFIED EF_CUDA_64BIT_ADDRESS EF_CUDA_ACCELERATORS EF_CUDA_SM90 EF_CUDA_VIRTUAL_SM(EF_CUDA_SM90)"
	.elftype	@"ET_EXEC"


//--------------------- .nv.info                  --------------------------
	.section	.nv.info,"",@"SHT_CUDA_INFO"
	.align	4


	//----- nvinfo : EIATTR_REGCOUNT
	.align		4
        /*0000*/ 	.byte	0x04, 0x2f
        /*0002*/ 	.short	(.L_2 - .L_1)
	.align		4
.L_1:
        /*0004*/ 	.word	index@(triton_poi_fused_add_tanh_1)
        /*0008*/ 	.word	0x0000000e


	//----- nvinfo : EIATTR_MIN_STACK_SIZE
	.align		4
.L_2:
        /*000c*/ 	.byte	0x04, 0x12
        /*000e*/ 	.short	(.L_4 - .L_3)
	.align		4
.L_3:
        /*0010*/ 	.word	index@(triton_poi_fused_add_tanh_1)
        /*0014*/ 	.word	0x00000000


	//----- nvinfo : EIATTR_FRAME_SIZE
	.align		4
.L_4:
        /*0018*/ 	.byte	0x04, 0x11
        /*001a*/ 	.short	(.L_6 - .L_5)
	.align		4
.L_5:
        /*001c*/ 	.word	index@(triton_poi_fused_add_tanh_1)
        /*0020*/ 	.word	0x00000000


	//----- nvinfo : EIATTR_MIN_STACK_SIZE
	.align		4
.L_6:
        /*0024*/ 	.byte	0x04, 0x12
        /*0026*/ 	.short	(.L_8 - .L_7)
	.align		4
.L_7:
        /*0028*/ 	.word	index@(triton_poi_fused_add_tanh_1)
        /*002c*/ 	.word	0x00000000
.L_8:


//--------------------- .nv.info.triton_poi_fused_add_tanh_1 --------------------------
	.section	.nv.info.triton_poi_fused_add_tanh_1,"",@"SHT_CUDA_INFO"
	.sectionflags	@""
	.align	4


	//----- nvinfo : EIATTR_CUDA_API_VERSION
	.align		4
        /*0000*/ 	.byte	0x04, 0x37
        /*0002*/ 	.short	(.L_10 - .L_9)
.L_9:
        /*0004*/ 	.word	0x0000007c


	//----- nvinfo : EIATTR_KPARAM_INFO
	.align		4
.L_10:
        /*0008*/ 	.byte	0x04, 0x17
        /*000a*/ 	.short	(.L_12 - .L_11)
.L_11:
        /*000c*/ 	.word	0x00000000
        /*0010*/ 	.short	0x0002
        /*0012*/ 	.short	0x0010
        /*0014*/ 	.byte	0x00, 0xf0, 0x11, 0x00


	//----- nvinfo : EIATTR_KPARAM_INFO
	.align		4
.L_12:
        /*0018*/ 	.byte	0x04, 0x17
        /*001a*/ 	.short	(.L_14 - .L_13)
.L_13:
        /*001c*/ 	.word	0x00000000
        /*0020*/ 	.short	0x0001
        /*0022*/ 	.short	0x0008
        /*0024*/ 	.byte	0x00, 0xf4, 0x21, 0x00


	//----- nvinfo : EIATTR_KPARAM_INFO
	.align		4
.L_14:
        /*0028*/ 	.byte	0x04, 0x17
        /*002a*/ 	.short	(.L_16 - .L_15)
.L_15:
        /*002c*/ 	.word	0x00000000
        /*0030*/ 	.short	0x0000
        /*0032*/ 	.short	0x0000
        /*0034*/ 	.byte	0x00, 0xf4, 0x21, 0x00


	//----- nvinfo : EIATTR_SPARSE_MMA_MASK
	.align		4
.L_16:
        /*0038*/ 	.byte	0x03, 0x50
        /*003a*/ 	.short	0x0000


	//----- nvinfo : EIATTR_MAXREG_COUNT
	.align		4
        /*003c*/ 	.byte	0x03, 0x1b
        /*003e*/ 	.short	0x00ff


	//----- nvinfo : EIATTR_EXIT_INSTR_OFFSETS
	.align		4
        /*0040*/ 	.byte	0x04, 0x1c
        /*0042*/ 	.short	(.L_18 - .L_17)


	//   ....[0]....
.L_17:
        /*0044*/ 	.word	0x00000430


	//   ....[1]....
        /*0048*/ 	.word	0x00000450


	//----- nvinfo : EIATTR_REQNTID
	.align		4
.L_18:
        /*004c*/ 	.byte	0x04, 0x10
        /*004e*/ 	.short	(.L_20 - .L_19)
.L_19:
        /*0050*/ 	.word	0x00000020
        /*0054*/ 	.word	0x00000001
        /*0058*/ 	.word	0x00000001


	//----- nvinfo : EIATTR_CRS_STACK_SIZE
	.align		4
.L_20:
        /*005c*/ 	.byte	0x04, 0x1e
        /*005e*/ 	.short	(.L_22 - .L_21)
.L_21:
        /*0060*/ 	.word	0x00000000


	//----- nvinfo : EIATTR_CBANK_PARAM_SIZE
	.align		4
.L_22:
        /*0064*/ 	.byte	0x03, 0x19
        /*0066*/ 	.short	0x0014


	//----- nvinfo : EIATTR_PARAM_CBANK
	.align		4
        /*0068*/ 	.byte	0x04, 0x0a
        /*006a*/ 	.short	(.L_24 - .L_23)
	.align		4
.L_23:
        /*006c*/ 	.word	index@(.nv.constant0.triton_poi_fused_add_tanh_1)
        /*0070*/ 	.short	0x0210
        /*0072*/ 	.short	0x0014


	//----- nvinfo : EIATTR_SW_WAR
	.align		4
.L_24:
        /*0074*/ 	.byte	0x04, 0x36
        /*0076*/ 	.short	(.L_26 - .L_25)
.L_25:
        /*0078*/ 	.word	0x00000008
.L_26:


//--------------------- .nv.callgraph             --------------------------
	.section	.nv.callgraph,"",@"SHT_CUDA_CALLGRAPH"
	.align	4
	.sectionentsize	8
	.align		4
        /*0000*/ 	.word	0x00000000
	.align		4
        /*0004*/ 	.word	0xffffffff
	.align		4
        /*0008*/ 	.word	0x00000000
	.align		4
        /*000c*/ 	.word	0xfffffffe
	.align		4
        /*0010*/ 	.word	0x00000000
	.align		4
        /*0014*/ 	.word	0xfffffffd
	.align		4
        /*0018*/ 	.word	0x00000000
	.align		4
        /*001c*/ 	.word	0xfffffffc


//--------------------- .nv.constant4             --------------------------
	.section	.nv.constant4,"a",@progbits
	.align	8
	.align		8
.nv.constant4:
        /*0000*/ 	.dword	_$_str


//--------------------- .text.triton_poi_fused_add_tanh_1 --------------------------
	.section	.text.triton_poi_fused_add_tanh_1,"ax",@progbits
	.align	128
        .global         triton_poi_fused_add_tanh_1
        .type           triton_poi_fused_add_tanh_1,@function
        .size           triton_poi_fused_add_tanh_1,(.L_x_7 - triton_poi_fused_add_tanh_1)
        .other          triton_poi_fused_add_tanh_1,@"STO_CUDA_ENTRY STV_DEFAULT"
triton_poi_fused_add_tanh_1:
.text.triton_poi_fused_add_tanh_1:
[----:B------:R-:W0:Y:S02]  /*0000*/  LDC R1, c[0x0][0x28] ;  /* 0x00000a00ff017b82 */ /* 0x000e240000000800 */
[----:B------:R-:W1:Y:S01]  /*0010*/  S2R R0, SR_TID.X ;  /* 0x0000000000007919 */ /* 0x000e620000002100 */
[----:B------:R-:W2:Y:S01]  /*0020*/  LDC.64 R2, c[0x0][0x210] ;  /* 0x00008400ff027b82 */ /* 0x000ea20000000a00 */
[----:B------:R-:W-:Y:S01]  /*0030*/  ULDC.64 UR4, c[0x0][0x208] ;  /* 0x0000820000047ab9 */ /* 0x000fe20000000a00 */
[----:B------:R-:W3:Y:S06]  /*0040*/  S2R R7, SR_CTAID.X ;  /* 0x0000000000077919 */ /* 0x000eec0000002500 */
[----:B------:R-:W4:Y:S01]  /*0050*/  LDC.64 R4, c[0x0][0x218] ;  /* 0x00008600ff047b82 */ /* 0x000f220000000a00 */
[----:B-1----:R-:W-:-:S04]  /*0060*/  SHF.L.U32 R0, R0, 0x1, RZ ;  /* 0x0000000100007819 */ /* 0x002fc800000006ff */
[----:B------:R-:W-:Y:S02]  /*0070*/  LOP3.LUT R0, R0, 0x3e, RZ, 0xc0, !PT ;  /* 0x0000003e00007812 */ /* 0x000fe400078ec0ff */
[----:B---3--:R-:W-:Y:S02]  /*0080*/  SHF.R.S32.HI R6, RZ, 0x19, R7 ;  /* 0x00000019ff067819 */ /* 0x008fe40000011407 */
[----:B------:R-:W-:Y:S02]  /*0090*/  LEA R7, R7, R0, 0x6 ;  /* 0x0000000007077211 */ /* 0x000fe400078e30ff */
[----:B------:R-:W-:Y:S02]  /*00a0*/  SGXT R0, R6, 0x1 ;  /* 0x000000010600781a */ /* 0x000fe40000000200 */
[C---:B------:R-:W-:Y:S01]  /*00b0*/  ISETP.GE.AND P0, PT, R7.reuse, 0x40, PT ;  /* 0x000000400700780c */ /* 0x040fe20003f06270 */
[----:B--2---:R-:W-:Y:S01]  /*00c0*/  IMAD.WIDE R2, R7, 0x4, R2 ;  /* 0x0000000407027825 */ /* 0x004fe200078e0202 */
[----:B------:R-:W-:-:S04]  /*00d0*/  LEA.HI R0, R0, R7, RZ, 0x2 ;  /* 0x0000000700007211 */ /* 0x000fc800078f10ff */
[----:B------:R-:W-:-:S04]  /*00e0*/  LOP3.LUT R0, R0, 0xfffffffc, RZ, 0xc0, !PT ;  /* 0xfffffffc00007812 */ /* 0x000fc800078ec0ff */
[----:B------:R-:W-:Y:S02]  /*00f0*/  IADD3 R9, R7, -R0, RZ ;  /* 0x8000000007097210 */ /* 0x000fe40007ffe0ff */
[----:B------:R-:W-:-:S03]  /*0100*/  CS2R R6, SRZ ;  /* 0x0000000000067805 */ /* 0x000fc6000001ff00 */
[----:B----4-:R-:W-:Y:S01]  /*0110*/  IMAD.WIDE R4, R9, 0x4, R4 ;  /* 0x0000000409047825 */ /* 0x010fe200078e0204 */
[----:B------:R-:W-:Y:S02]  /*0120*/  CS2R R8, SRZ ;  /* 0x0000000000087805 */ /* 0x000fe4000001ff00 */
[----:B------:R-:W2:Y:S04]  /*0130*/  @!P0 LDG.E.64 R6, desc[UR4][R2.64] ;  /* 0x0000000402068981 */ /* 0x000ea8000c1e1b00 */
[----:B------:R-:W2:Y:S01]  /*0140*/  @!P0 LDG.E.EL.64 R8, desc[UR4][R4.64] ;  /* 0x0000000404088981 */ /* 0x000ea2000c2e1b00 */
[----:B------:R-:W-:Y:S01]  /*0150*/  BSSY B0, `(.L_x_0) ;  /* 0x0000017000007945 */ /* 0x000fe20003800000 */
[----:B--2---:R-:W-:Y:S01]  /*0160*/  FADD R11, R8, R6 ;  /* 0x00000006080b7221 */ /* 0x004fe20000000000 */
[----:B------:R-:W-:-:S03]  /*0170*/  FADD R7, R9, R7 ;  /* 0x0000000709077221 */ /* 0x000fc60000000000 */
[----:B------:R-:W-:-:S05]  /*0180*/  FADD.FTZ R6, |R11|, -RZ ;  /* 0x800000ff0b067221 */ /* 0x000fca0000010200 */
[----:B------:R-:W-:-:S13]  /*0190*/  FSETP.GE.AND P1, PT, R6, 0.60000002384185791016, PT ;  /* 0x3f19999a0600780b */ /* 0x000fda0003f26000 */
[----:B------:R-:W-:Y:S05]  /*01a0*/  @!P1 BRA `(.L_x_1) ;  /* 0x0000000000289947 */ /* 0x000fea0003800000 */
[C---:B------:R-:W-:Y:S01]  /*01b0*/  FMUL R0, R6.reuse, 2.8853900432586669922 ;  /* 0x4038aa3b06007820 */ /* 0x040fe20000400000 */
[----:B------:R-:W-:Y:S01]  /*01c0*/  HFMA2.MMA R4, -RZ, RZ, 1.875, 0 ;  /* 0x3f800000ff047435 */ /* 0x000fe200000001ff */
[----:B------:R-:W-:-:S04]  /*01d0*/  FSETP.GE.AND P1, PT, R6, 9.010913848876953125, PT ;  /* 0x41102cb40600780b */ /* 0x000fc80003f26000 */
[----:B------:R-:W1:Y:S02]  /*01e0*/  MUFU.EX2 R0, R0 ;  /* 0x0000000000007308 */ /* 0x000e640000000800 */
[----:B-1----:R-:W-:-:S06]  /*01f0*/  FADD R5, R0, 1 ;  /* 0x3f80000000057421 */ /* 0x002fcc0000000000 */
[----:B------:R-:W1:Y:S02]  /*0200*/  MUFU.RCP R5, R5 ;  /* 0x0000000500057308 */ /* 0x000e640000001000 */
[----:B-1----:R-:W-:-:S05]  /*0210*/  FFMA.FTZ R4, R5, -2, R4 ;  /* 0xc000000005047823 */ /* 0x002fca0000010004 */
[----:B------:R-:W-:-:S04]  /*0220*/  FSEL R4, R4, 1, !P1 ;  /* 0x3f80000004047808 */ /* 0x000fc80004800000 */
[----:B------:R-:W-:Y:S01]  /*0230*/  LOP3.LUT R4, R4, 0x80000000, R11, 0xf8, !PT ;  /* 0x8000000004047812 */ /* 0x000fe200078ef80b */
[----:B------:R-:W-:Y:S06]  /*0240*/  BRA `(.L_x_2) ;  /* 0x00000000001c7947 */ /* 0x000fec0003800000 */
.L_x_1:
[----:B------:R-:W-:Y:S01]  /*0250*/  MOV R0, 0x3c80f082 ;  /* 0x3c80f08200007802 */ /* 0x000fe20000000f00 */
[----:B------:R-:W-:-:S04]  /*0260*/  FMUL R5, R11, R11 ;  /* 0x0000000b0b057220 */ /* 0x000fc80000400000 */
[----:B------:R-:W-:-:S04]  /*0270*/  FFMA.FTZ R0, R5, R0, -0.052303962409496307373 ;  /* 0xbd563cae05007423 */ /* 0x000fc80000010000 */
[----:B------:R-:W-:-:S04]  /*0280*/  FFMA.FTZ R0, R5, R0, 0.1331529766321182251 ;  /* 0x3e08594105007423 */ /* 0x000fc80000010000 */
[----:B------:R-:W-:-:S04]  /*0290*/  FFMA.FTZ R0, R5, R0, -0.33332768082618713379 ;  /* 0xbeaaa9ed05007423 */ /* 0x000fc80000010000 */
[----:B------:R-:W-:-:S04]  /*02a0*/  FFMA.FTZ R0, R5, R0, RZ ;  /* 0x0000000005007223 */ /* 0x000fc800000100ff */
[----:B------:R-:W-:-:S07]  /*02b0*/  FFMA.FTZ R4, R11, R0, R11 ;  /* 0x000000000b047223 */ /* 0x000fce000001000b */
.L_x_2:
[----:B------:R-:W-:Y:S05]  /*02c0*/  BSYNC B0 ;  /* 0x0000000000007941 */ /* 0x000fea0003800000 */
.L_x_0:
[----:B------:R-:W-:Y:S01]  /*02d0*/  FADD.FTZ R8, |R7|, -RZ ;  /* 0x800000ff07087221 */ /* 0x000fe20000010200 */
[----:B------:R-:W-:Y:S04]  /*02e0*/  BSSY B0, `(.L_x_3) ;  /* 0x0000014000007945 */ /* 0x000fe80003800000 */
        /* <DEDUP_REMOVED lines=12> */
.L_x_4:
[----:B------:R-:W-:Y:S01]  /*03b0*/  MOV R0, 0x3c80f082 ;  /* 0x3c80f08200007802 */ /* 0x000fe20000000f00 */
[----:B------:R-:W-:-:S04]  /*03c0*/  FMUL R5, R7, R7 ;  /* 0x0000000707057220 */ /* 0x000fc80000400000 */
[----:B------:R-:W-:-:S04]  /*03d0*/  FFMA.FTZ R0, R5, R0, -0.052303962409496307373 ;  /* 0xbd563cae05007423 */ /* 0x000fc80000010000 */
[----:B------:R-:W-:-:S04]  /*03e0*/  FFMA.FTZ R0, R5, R0, 0.1331529766321182251 ;  /* 0x3e08594105007423 */ /* 0x000fc80000010000 */
[----:B------:R-:W-:-:S04]  /*03f0*/  FFMA.FTZ R0, R5, R0, -0.33332768082618713379 ;  /* 0xbeaaa9ed05007423 */ /* 0x000fc80000010000 */
[----:B------:R-:W-:-:S04]  /*0400*/  FFMA.FTZ R0, R5, R0, RZ ;  /* 0x0000000005007223 */ /* 0x000fc800000100ff */
[----:B------:R-:W-:-:S07]  /*0410*/  FFMA.FTZ R5, R7, R0, R7 ;  /* 0x0000000007057223 */ /* 0x000fce0000010007 */
.L_x_5:
[----:B------:R-:W-:Y:S05]  /*0420*/  BSYNC B0 ;  /* 0x0000000000007941 */ /* 0x000fea0003800000 */
.L_x_3:
[----:B------:R-:W-:Y:S05]  /*0430*/  @P0 EXIT ;  /* 0x000000000000094d */ /* 0x000fea0003800000 */
[----:B------:R-:W-:Y:S01]  /*0440*/  STG.E.64 desc[UR4][R2.64], R4 ;  /* 0x0000000402007986 */ /* 0x000fe2000c101b04 */
[----:B------:R-:W-:Y:S05]  /*0450*/  EXIT ;  /* 0x000000000000794d */ /* 0x000fea0003800000 */
.L_x_6:
[----:B------:R-:W-:-:S00]  /*0460*/  BRA `(.L_x_6) ;  /* 0xfffffffc00fc7947 */ /* 0x000fc0000383ffff */
[----:B------:R-:W-:-:S00]  /*0470*/  NOP ;  /* 0x0000000000007918 */ /* 0x000fc00000000000 */
        /* <DEDUP_REMOVED lines=8> */
.L_x_7:


//--------------------- .nv.global.init           --------------------------
	.section	.nv.global.init,"aw",@progbits
.nv.global.init:
	.type		_$_str,@object
	.size		_$_str,(.L_0 - _$_str)
_$_str:
        /*0000*/ 	.byte	0x5f, 0x5f, 0x43, 0x55, 0x44, 0x41, 0x5f, 0x46, 0x54, 0x5a, 0x00
.L_0:


//--------------------- .nv.constant0.triton_poi_fused_add_tanh_1 --------------------------
	.section	.nv.constant0.triton_poi_fused_add_tanh_1,"a",@progbits
	.sectionflags	@""
	.align	4
.nv.constant0.triton_poi_fused_add_tanh_1:
	.zero		548
